//
// Generated by NVIDIA NVVM Compiler
//
// Compiler Build ID: CL-36424714
// Cuda compilation tools, release 13.0, V13.0.88
// Based on NVVM 20.0.0
//

.version 9.0
.target sm_100
.address_size 64

	// .globl	_Z18reduceUnrollKernelPfS_
// _ZZ18reduceUnrollKernelPfS_E2sA has been demoted

.visible .entry _Z18reduceUnrollKernelPfS_(
	.param .u64 .ptr .align 1 _Z18reduceUnrollKernelPfS__param_0,
	.param .u64 .ptr .align 1 _Z18reduceUnrollKernelPfS__param_1
)
{
	.reg .pred 	%p<7>;
	.reg .b32 	%r<8>;
	.reg .b32 	%f<49>;
	.reg .b64 	%rd<7>;
	// demoted variable
	.shared .align 4 .b8 _ZZ18reduceUnrollKernelPfS_E2sA[4096];
	ld.param.u64 	%rd2, [_Z18reduceUnrollKernelPfS__param_0];
	ld.param.u64 	%rd1, [_Z18reduceUnrollKernelPfS__param_1];
	mov.u32 	%r1, %tid.x;
	mov.u32 	%r3, %ctaid.x;
	shl.b32 	%r4, %r3, 13;
	or.b32  	%r5, %r4, %r1;
	cvta.to.global.u64 	%rd3, %rd2;
	mul.wide.s32 	%rd4, %r5, 4;
	add.s64 	%rd5, %rd3, %rd4;
	ld.global.f32 	%f1, [%rd5];
	add.f32 	%f2, %f1, 0f00000000;
	ld.global.f32 	%f3, [%rd5+4096];
	add.f32 	%f4, %f2, %f3;
	ld.global.f32 	%f5, [%rd5+8192];
	add.f32 	%f6, %f4, %f5;
	ld.global.f32 	%f7, [%rd5+12288];
	add.f32 	%f8, %f6, %f7;
	ld.global.f32 	%f9, [%rd5+16384];
	add.f32 	%f10, %f8, %f9;
	ld.global.f32 	%f11, [%rd5+20480];
	add.f32 	%f12, %f10, %f11;
	ld.global.f32 	%f13, [%rd5+24576];
	add.f32 	%f14, %f12, %f13;
	ld.global.f32 	%f15, [%rd5+28672];
	add.f32 	%f16, %f14, %f15;
	shl.b32 	%r6, %r1, 2;
	mov.u32 	%r7, _ZZ18reduceUnrollKernelPfS_E2sA;
	add.s32 	%r2, %r7, %r6;
	st.shared.f32 	[%r2], %f16;
	bar.sync 	0;
	setp.gt.u32 	%p1, %r1, 511;
	@%p1 bra 	$L__BB0_2;
	ld.shared.f32 	%f17, [%r2+2048];
	ld.shared.f32 	%f18, [%r2];
	add.f32 	%f19, %f17, %f18;
	st.shared.f32 	[%r2], %f19;
$L__BB0_2:
	bar.sync 	0;
	setp.gt.u32 	%p2, %r1, 255;
	@%p2 bra 	$L__BB0_4;
	ld.shared.f32 	%f20, [%r2+1024];
	ld.shared.f32 	%f21, [%r2];
	add.f32 	%f22, %f20, %f21;
	st.shared.f32 	[%r2], %f22;
$L__BB0_4:
	bar.sync 	0;
	setp.gt.u32 	%p3, %r1, 127;
	@%p3 bra 	$L__BB0_6;
	ld.shared.f32 	%f23, [%r2+512];
	ld.shared.f32 	%f24, [%r2];
	add.f32 	%f25, %f23, %f24;
	st.shared.f32 	[%r2], %f25;
$L__BB0_6:
	bar.sync 	0;
	setp.gt.u32 	%p4, %r1, 63;
	@%p4 bra 	$L__BB0_8;
	ld.shared.f32 	%f26, [%r2+256];
	ld.shared.f32 	%f27, [%r2];
	add.f32 	%f28, %f26, %f27;
	st.shared.f32 	[%r2], %f28;
$L__BB0_8:
	setp.gt.u32 	%p5, %r1, 31;
	@%p5 bra 	$L__BB0_11;
	ld.volatile.shared.f32 	%f29, [%r2+128];
	ld.volatile.shared.f32 	%f30, [%r2];
	add.f32 	%f31, %f29, %f30;
	st.volatile.shared.f32 	[%r2], %f31;
	ld.volatile.shared.f32 	%f32, [%r2+64];
	ld.volatile.shared.f32 	%f33, [%r2];
	add.f32 	%f34, %f32, %f33;
	st.volatile.shared.f32 	[%r2], %f34;
	ld.volatile.shared.f32 	%f35, [%r2+32];
	ld.volatile.shared.f32 	%f36, [%r2];
	add.f32 	%f37, %f35, %f36;
	st.volatile.shared.f32 	[%r2], %f37;
	ld.volatile.shared.f32 	%f38, [%r2+16];
	ld.volatile.shared.f32 	%f39, [%r2];
	add.f32 	%f40, %f38, %f39;
	st.volatile.shared.f32 	[%r2], %f40;
	ld.volatile.shared.f32 	%f41, [%r2+8];
	ld.volatile.shared.f32 	%f42, [%r2];
	add.f32 	%f43, %f41, %f42;
	st.volatile.shared.f32 	[%r2], %f43;
	ld.volatile.shared.f32 	%f44, [%r2+4];
	ld.volatile.shared.f32 	%f45, [%r2];
	add.f32 	%f46, %f44, %f45;
	st.volatile.shared.f32 	[%r2], %f46;
	setp.ne.s32 	%p6, %r1, 0;
	@%p6 bra 	$L__BB0_11;
	ld.shared.f32 	%f47, [_ZZ18reduceUnrollKernelPfS_E2sA];
	cvta.to.global.u64 	%rd6, %rd1;
	atom.global.add.f32 	%f48, [%rd6], %f47;
$L__BB0_11:
	ret;

}


// ===== COMPILED SASS (sm_100) =====

	.target	sm_100

	.elftype	@"ET_EXEC"


//--------------------- .note.nv.tkinfo           --------------------------
	.section	.note.nv.tkinfo,"",@"SHT_NOTE"
	.sectionflags	@"SHF_NOTE_NV_TKINFO"
	.tkinfo
        /*0018*/ 	.word	0x00000002
        /*0030*/ 	.string	""
        /*0030*/ 	.string	"ptxas"
        /*0030*/ 	.string	"Cuda compilation tools, release 13.0, V13.0.88"
        /*0030*/ 	.string	"Build cuda_13.0.r13.0/compiler.36424714_0"
        /*0030*/ 	.string	"-arch sm_100 -m 64 "



//--------------------- .note.nv.cuinfo           --------------------------
	.section	.note.nv.cuinfo,"",@"SHT_NOTE"
	.sectionflags	@"SHF_NOTE_NV_CUINFO"
        /*0018*/ 	.short	0x0002
        /*001a*/ 	.short	0x0064
        /*001c*/ 	.short	0x0082
	.zero		2


//--------------------- .nv.info                  --------------------------
	.section	.nv.info,"",@"SHT_CUDA_INFO"
	.align	4


	//----- nvinfo : EIATTR_REGCOUNT
	.align		4
        /*0000*/ 	.byte	0x04, 0x2f
        /*0002*/ 	.short	(.L_1 - .L_0)
	.align		4
.L_0:
        /*0004*/ 	.word	index@(_Z18reduceUnrollKernelPfS_)
        /*0008*/ 	.word	0x00000012


	//----- nvinfo : EIATTR_FRAME_SIZE
	.align		4
.L_1:
        /*000c*/ 	.byte	0x04, 0x11
        /*000e*/ 	.short	(.L_3 - .L_2)
	.align		4
.L_2:
        /*0010*/ 	.word	index@(_Z18reduceUnrollKernelPfS_)
        /*0014*/ 	.word	0x00000000


	//----- nvinfo : EIATTR_MIN_STACK_SIZE
	.align		4
.L_3:
        /*0018*/ 	.byte	0x04, 0x12
        /*001a*/ 	.short	(.L_5 - .L_4)
	.align		4
.L_4:
        /*001c*/ 	.word	index@(_Z18reduceUnrollKernelPfS_)
        /*0020*/ 	.word	0x00000000
.L_5:


//--------------------- .nv.compat                --------------------------
	.section	.nv.compat,"",@"SHT_CUDA_COMPAT_INFO"
	.align	4
        /*0000*/ 	.byte	0x02, 0x09, 0x00, 0x00, 0x02, 0x02, 0x01, 0x00, 0x02, 0x05, 0x05, 0x00, 0x03, 0x07, 0x01, 0x01
        /*0010*/ 	.byte	0x02, 0x03, 0x00, 0x00, 0x02, 0x06, 0x01, 0x00, 0x04, 0x0b, 0x08, 0x00, 0x09, 0x00, 0x00, 0x00
        /*0020*/ 	.byte	0x00, 0x00, 0x00, 0x00


//--------------------- .nv.info._Z18reduceUnrollKernelPfS_ --------------------------
	.section	.nv.info._Z18reduceUnrollKernelPfS_,"",@"SHT_CUDA_INFO"
	.sectionflags	@""
	.align	4


	//----- nvinfo : EIATTR_CUDA_API_VERSION
	.align		4
        /*0000*/ 	.byte	0x04, 0x37
        /*0002*/ 	.short	(.L_7 - .L_6)
.L_6:
        /*0004*/ 	.word	0x00000082


	//----- nvinfo : EIATTR_KPARAM_INFO
	.align		4
.L_7:
        /*0008*/ 	.byte	0x04, 0x17
        /*000a*/ 	.short	(.L_9 - .L_8)
.L_8:
        /*000c*/ 	.word	0x00000000
        /*0010*/ 	.short	0x0001
        /*0012*/ 	.short	0x0008
        /*0014*/ 	.byte	0x00, 0xf5, 0x21, 0x00


	//----- nvinfo : EIATTR_KPARAM_INFO
	.align		4
.L_9:
        /*0018*/ 	.byte	0x04, 0x17
        /*001a*/ 	.short	(.L_11 - .L_10)
.L_10:
        /*001c*/ 	.word	0x00000000
        /*0020*/ 	.short	0x0000
        /*0022*/ 	.short	0x0000
        /*0024*/ 	.byte	0x00, 0xf5, 0x21, 0x00


	//----- nvinfo : EIATTR_SPARSE_MMA_MASK
	.align		4
.L_11:
        /*0028*/ 	.byte	0x03, 0x50
        /*002a*/ 	.short	0x0000


	//----- nvinfo : EIATTR_MAXREG_COUNT
	.align		4
        /*002c*/ 	.byte	0x03, 0x1b
        /*002e*/ 	.short	0x00ff


	//----- nvinfo : EIATTR_NUM_BARRIERS
	.align		4
        /*0030*/ 	.byte	0x02, 0x4c
        /*0032*/ 	.byte	0x01
	.zero		1


	//----- nvinfo : EIATTR_MERCURY_ISA_VERSION
	.align		4
        /*0034*/ 	.byte	0x03, 0x5f
        /*0036*/ 	.short	0x0101


	//----- nvinfo : EIATTR_VRC_CTA_INIT_COUNT
	.align		4
        /*0038*/ 	.byte	0x02, 0x4a
	.zero		1
	.zero		1


	//----- nvinfo : EIATTR_EXIT_INSTR_OFFSETS
	.align		4
        /*003c*/ 	.byte	0x04, 0x1c
        /*003e*/ 	.short	(.L_13 - .L_12)


	//   ....[0]....
.L_12:
        /*0040*/ 	.word	0x00000360


	//   ....[1]....
        /*0044*/ 	.word	0x00000500


	//   ....[2]....
        /*0048*/ 	.word	0x00000540


	//----- nvinfo : EIATTR_CBANK_PARAM_SIZE
	.align		4
.L_13:
        /*004c*/ 	.byte	0x03, 0x19
        /*004e*/ 	.short	0x0010


	//----- nvinfo : EIATTR_PARAM_CBANK
	.align		4
        /*0050*/ 	.byte	0x04, 0x0a
        /*0052*/ 	.short	(.L_15 - .L_14)
	.align		4
.L_14:
        /*0054*/ 	.word	index@(.nv.constant0._Z18reduceUnrollKernelPfS_)
        /*0058*/ 	.short	0x0380
        /*005a*/ 	.short	0x0010


	//----- nvinfo : EIATTR_SW_WAR
	.align		4
.L_15:
        /*005c*/ 	.byte	0x04, 0x36
        /*005e*/ 	.short	(.L_17 - .L_16)
.L_16:
        /*0060*/ 	.word	0x00000008
.L_17:


//--------------------- .nv.callgraph             --------------------------
	.section	.nv.callgraph,"",@"SHT_CUDA_CALLGRAPH"
	.align	4
	.sectionentsize	8
	.align		4
        /*0000*/ 	.word	0x00000000
	.align		4
        /*0004*/ 	.word	0xffffffff
	.align		4
        /*0008*/ 	.word	0x00000000
	.align		4
        /*000c*/ 	.word	0xfffffffe
	.align		4
        /*0010*/ 	.word	0x00000000
	.align		4
        /*0014*/ 	.word	0xfffffffd
	.align		4
        /*0018*/ 	.word	0x00000000
	.align		4
        /*001c*/ 	.word	0xfffffffc


//--------------------- .text._Z18reduceUnrollKernelPfS_ --------------------------
	.section	.text._Z18reduceUnrollKernelPfS_,"ax",@progbits
	.align	128
        .global         _Z18reduceUnrollKernelPfS_
        .type           _Z18reduceUnrollKernelPfS_,@function
        .size           _Z18reduceUnrollKernelPfS_,(.L_x_1 - _Z18reduceUnrollKernelPfS_)
        .other          _Z18reduceUnrollKernelPfS_,@"STO_CUDA_ENTRY STV_DEFAULT"
_Z18reduceUnrollKernelPfS_:
.text._Z18reduceUnrollKernelPfS_:
[----:B------:R-:W-:Y:S01]  /*0000*/  LDC R1, c[0x0][0x37c] ;  /* 0x0000df00ff017b82 */ /* 0x000fe20000000800 */
[----:B------:R-:W0:Y:S07]  /*0010*/  S2R R6, SR_TID.X ;  /* 0x0000000000067919 */ /* 0x000e2e0000002100 */
[----:B------:R-:W1:Y:S01]  /*0020*/  S2UR UR4, SR_CTAID.X ;  /* 0x00000000000479c3 */ /* 0x000e620000002500 */
[----:B------:R-:W2:Y:S07]  /*0030*/  LDCU.64 UR6, c[0x0][0x358] ;  /* 0x00006b00ff0677ac */ /* 0x000eae0008000a00 */
[----:B------:R-:W3:Y:S01]  /*0040*/  LDC.64 R2, c[0x0][0x380] ;  /* 0x0000e000ff027b82 */ /* 0x000ee20000000a00 */
[----:B-1----:R-:W-:-:S06]  /*0050*/  USHF.L.U32 UR4, UR4, 0xd, URZ ;  /* 0x0000000d04047899 */ /* 0x002fcc00080006ff */
[----:B0-----:R-:W-:-:S05]  /*0060*/  LOP3.LUT R5, R6, UR4, RZ, 0xfc, !PT ;  /* 0x0000000406057c12 */ /* 0x001fca000f8efcff */
[----:B---3--:R-:W-:-:S05]  /*0070*/  IMAD.WIDE R2, R5, 0x4, R2 ;  /* 0x0000000405027825 */ /* 0x008fca00078e0202 */
[----:B--2---:R-:W2:Y:S04]  /*0080*/  LDG.E R0, desc[UR6][R2.64] ;  /* 0x0000000602007981 */ /* 0x004ea8000c1e1900 */
[----:B------:R-:W3:Y:S04]  /*0090*/  LDG.E R5, desc[UR6][R2.64+0x1000] ;  /* 0x0010000602057981 */ /* 0x000ee8000c1e1900 */
[----:B------:R-:W4:Y:S04]  /*00a0*/  LDG.E R7, desc[UR6][R2.64+0x2000] ;  /* 0x0020000602077981 */ /* 0x000f28000c1e1900 */
[----:B------:R-:W5:Y:S04]  /*00b0*/  LDG.E R9, desc[UR6][R2.64+0x3000] ;  /* 0x0030000602097981 */ /* 0x000f68000c1e1900 */
[----:B------:R-:W5:Y:S04]  /*00c0*/  LDG.E R11, desc[UR6][R2.64+0x4000] ;  /* 0x00400006020b7981 */ /* 0x000f68000c1e1900 */
[----:B------:R-:W5:Y:S04]  /*00d0*/  LDG.E R13, desc[UR6][R2.64+0x5000] ;  /* 0x00500006020d7981 */ /* 0x000f68000c1e1900 */
[----:B------:R-:W5:Y:S04]  /*00e0*/  LDG.E R15, desc[UR6][R2.64+0x6000] ;  /* 0x00600006020f7981 */ /* 0x000f68000c1e1900 */
[----:B------:R-:W5:Y:S01]  /*00f0*/  LDG.E R4, desc[UR6][R2.64+0x7000] ;  /* 0x0070000602047981 */ /* 0x000f62000c1e1900 */
[----:B------:R-:W0:Y:S01]  /*0100*/  S2UR UR5, SR_CgaCtaId ;  /* 0x00000000000579c3 */ /* 0x000e220000008800 */
[----:B------:R-:W-:Y:S01]  /*0110*/  UMOV UR4, 0x400 ;  /* 0x0000040000047882 */ /* 0x000fe20000000000 */
[----:B------:R-:W-:-:S02]  /*0120*/  ISETP.GT.U32.AND P0, PT, R6, 0x1ff, PT ;  /* 0x000001ff0600780c */ /* 0x000fc40003f04070 */
[----:B------:R-:W-:Y:S01]  /*0130*/  ISETP.GT.U32.AND P1, PT, R6, 0xff, PT ;  /* 0x000000ff0600780c */ /* 0x000fe20003f24070 */
[----:B0-----:R-:W-:Y:S01]  /*0140*/  ULEA UR4, UR5, UR4, 0x18 ;  /* 0x0000000405047291 */ /* 0x001fe2000f8ec0ff */
[----:B--2---:R-:W-:-:S04]  /*0150*/  FADD R0, RZ, R0 ;  /* 0x00000000ff007221 */ /* 0x004fc80000000000 */
[----:B---3--:R-:W-:-:S04]  /*0160*/  FADD R0, R0, R5 ;  /* 0x0000000500007221 */ /* 0x008fc80000000000 */
[----:B----4-:R-:W-:-:S04]  /*0170*/  FADD R0, R0, R7 ;  /* 0x0000000700007221 */ /* 0x010fc80000000000 */
[----:B-----5:R-:W-:-:S04]  /*0180*/  FADD R0, R0, R9 ;  /* 0x0000000900007221 */ /* 0x020fc80000000000 */
[----:B------:R-:W-:-:S04]  /*0190*/  FADD R0, R0, R11 ;  /* 0x0000000b00007221 */ /* 0x000fc80000000000 */
[----:B------:R-:W-:-:S04]  /*01a0*/  FADD R0, R0, R13 ;  /* 0x0000000d00007221 */ /* 0x000fc80000000000 */
[----:B------:R-:W-:Y:S01]  /*01b0*/  FADD R15, R0, R15 ;  /* 0x0000000f000f7221 */ /* 0x000fe20000000000 */
[----:B------:R-:W-:-:S03]  /*01c0*/  LEA R0, R6, UR4, 0x2 ;  /* 0x0000000406007c11 */ /* 0x000fc6000f8e10ff */
[----:B------:R-:W-:-:S05]  /*01d0*/  FADD R15, R15, R4 ;  /* 0x000000040f0f7221 */ /* 0x000fca0000000000 */
[----:B------:R-:W-:Y:S01]  /*01e0*/  STS [R0], R15 ;  /* 0x0000000f00007388 */ /* 0x000fe20000000800 */
[----:B------:R-:W-:Y:S06]  /*01f0*/  BAR.SYNC.DEFER_BLOCKING 0x0 ;  /* 0x0000000000007b1d */ /* 0x000fec0000010000 */
[----:B------:R-:W-:Y:S04]  /*0200*/  @!P0 LDS R2, [R0+0x800] ;  /* 0x0008000000028984 */ /* 0x000fe80000000800 */
[----:B------:R-:W0:Y:S02]  /*0210*/  @!P0 LDS R3, [R0] ;  /* 0x0000000000038984 */ /* 0x000e240000000800 */
[----:B0-----:R-:W-:-:S05]  /*0220*/  @!P0 FADD R3, R2, R3 ;  /* 0x0000000302038221 */ /* 0x001fca0000000000 */
[----:B------:R-:W-:Y:S01]  /*0230*/  @!P0 STS [R0], R3 ;  /* 0x0000000300008388 */ /* 0x000fe20000000800 */
[----:B------:R-:W-:Y:S01]  /*0240*/  BAR.SYNC.DEFER_BLOCKING 0x0 ;  /* 0x0000000000007b1d */ /* 0x000fe20000010000 */
[----:B------:R-:W-:-:S05]  /*0250*/  ISETP.GT.U32.AND P0, PT, R6, 0x7f, PT ;  /* 0x0000007f0600780c */ /* 0x000fca0003f04070 */
        /* <DEDUP_REMOVED lines=15> */
[----:B------:R0:W-:Y:S01]  /*0350*/  @!P1 STS [R0], R3 ;  /* 0x0000000300009388 */ /* 0x0001e20000000800 */
[----:B------:R-:W-:Y:S05]  /*0360*/  @P0 EXIT ;  /* 0x000000000000094d */ /* 0x000fea0003800000 */
[----:B------:R-:W-:Y:S01]  /*0370*/  LDS R2, [R0+0x80] ;  /* 0x0000800000027984 */ /* 0x000fe20000000800 */
[----:B------:R-:W-:-:S03]  /*0380*/  ISETP.NE.AND P0, PT, R6, RZ, PT ;  /* 0x000000ff0600720c */ /* 0x000fc60003f05270 */
[----:B0-----:R-:W0:Y:S02]  /*0390*/  LDS R3, [R0] ;  /* 0x0000000000037984 */ /* 0x001e240000000800 */
[----:B0-----:R-:W-:-:S05]  /*03a0*/  FADD R3, R2, R3 ;  /* 0x0000000302037221 */ /* 0x001fca0000000000 */
[----:B------:R-:W-:Y:S04]  /*03b0*/  STS [R0], R3 ;  /* 0x0000000300007388 */ /* 0x000fe80000000800 */
[----:B------:R-:W-:Y:S04]  /*03c0*/  LDS R2, [R0+0x40] ;  /* 0x0000400000027984 */ /* 0x000fe80000000800 */
[----:B------:R-:W0:Y:S02]  /*03d0*/  LDS R5, [R0] ;  /* 0x0000000000057984 */ /* 0x000e240000000800 */
        /* <DEDUP_REMOVED lines=17> */
[----:B------:R0:W-:Y:S01]  /*04f0*/  STS [R0], R5 ;  /* 0x0000000500007388 */ /* 0x0001e20000000800 */
[----:B------:R-:W-:Y:S05]  /*0500*/  @P0 EXIT ;  /* 0x000000000000094d */ /* 0x000fea0003800000 */
[----:B0-----:R-:W0:Y:S01]  /*0510*/  LDS R5, [UR4] ;  /* 0x00000004ff057984 */ /* 0x001e220008000800 */
[----:B------:R-:W0:Y:S03]  /*0520*/  LDC.64 R2, c[0x0][0x388] ;  /* 0x0000e200ff027b82 */ /* 0x000e260000000a00 */
[----:B0-----:R-:W-:Y:S01]  /*0530*/  REDG.E.ADD.F32.FTZ.RN.STRONG.GPU desc[UR6][R2.64], R5 ;  /* 0x00000005020079a6 */ /* 0x001fe2000c12f306 */
[----:B------:R-:W-:Y:S05]  /*0540*/  EXIT ;  /* 0x000000000000794d */ /* 0x000fea0003800000 */
.L_x_0:
[----:B------:R-:W-:-:S00]  /*0550*/  BRA `(.L_x_0) ;  /* 0xfffffffc00fc7947 */ /* 0x000fc0000383ffff */
[----:B------:R-:W-:-:S00]  /*0560*/  NOP ;  /* 0x0000000000007918 */ /* 0x000fc00000000000 */
        /* <DEDUP_REMOVED lines=9> */
.L_x_1:


//--------------------- .nv.shared._Z18reduceUnrollKernelPfS_ --------------------------
	.section	.nv.shared._Z18reduceUnrollKernelPfS_,"aw",@nobits
	.sectionflags	@""
	.align	4
.nv.shared._Z18reduceUnrollKernelPfS_:
	.zero		5120


//--------------------- .nv.shared.reserved.0     --------------------------
	.section	.nv.shared.reserved.0,"aw",@nobits
	.weak		__nv_reservedSMEM_offset_0_alias
	.size		__nv_reservedSMEM_offset_0_alias, 0, 64
	.other		__nv_reservedSMEM_offset_0_alias,@"STO_CUDA_RESERVED_SHARED STV_DEFAULT"
__nv_reservedSMEM_offset_0_alias:
	.zero		0
	.zero		64


//--------------------- .nv.constant0._Z18reduceUnrollKernelPfS_ --------------------------
	.section	.nv.constant0._Z18reduceUnrollKernelPfS_,"a",@progbits
	.sectionflags	@""
	.align	4
.nv.constant0._Z18reduceUnrollKernelPfS_:
	.zero		912


//--------------------- SYMBOLS --------------------------

	.type		.nv.reservedSmem.offset0,@object
	.size		.nv.reservedSmem.offset0,0x4
	.type		.nv.reservedSmem.cap,@object
	.size		.nv.reservedSmem.cap,0x4
